	.headerflags	@"EF_CUDA_TEXMODE_UNIFIED EF_CUDA_64BIT_ADDRESS EF_CUDA_ACCELERATORS EF_CUDA_SM90 EF_CUDA_VIRTUAL_SM(EF_CUDA_SM90)"
	.elftype	@"ET_EXEC"


//--------------------- .nv.info                  --------------------------
	.section	.nv.info,"",@"SHT_CUDA_INFO"
	.align	4


	//----- nvinfo : EIATTR_REGCOUNT
	.align		4
        /*0000*/ 	.byte	0x04, 0x2f
        /*0002*/ 	.short	(.L_1 - .L_0)
	.align		4
.L_0:
        /*0004*/ 	.word	index@(triton_poi_fused_convolution_relu_9)
        /*0008*/ 	.word	0x0000000c


	//----- nvinfo : EIATTR_MIN_STACK_SIZE
	.align		4
.L_1:
        /*000c*/ 	.byte	0x04, 0x12
        /*000e*/ 	.short	(.L_3 - .L_2)
	.align		4
.L_2:
        /*0010*/ 	.word	index@(triton_poi_fused_convolution_relu_9)
        /*0014*/ 	.word	0x00000000


	//----- nvinfo : EIATTR_FRAME_SIZE
	.align		4
.L_3:
        /*0018*/ 	.byte	0x04, 0x11
        /*001a*/ 	.short	(.L_5 - .L_4)
	.align		4
.L_4:
        /*001c*/ 	.word	index@(triton_poi_fused_convolution_relu_9)
        /*0020*/ 	.word	0x00000000


	//----- nvinfo : EIATTR_MIN_STACK_SIZE
	.align		4
.L_5:
        /*0024*/ 	.byte	0x04, 0x12
        /*0026*/ 	.short	(.L_7 - .L_6)
	.align		4
.L_6:
        /*0028*/ 	.word	index@(triton_poi_fused_convolution_relu_9)
        /*002c*/ 	.word	0x00000000
.L_7:


//--------------------- .nv.info.triton_poi_fused_convolution_relu_9 --------------------------
	.section	.nv.info.triton_poi_fused_convolution_relu_9,"",@"SHT_CUDA_INFO"
	.sectionflags	@""
	.align	4


	//----- nvinfo : EIATTR_CUDA_API_VERSION
	.align		4
        /*0000*/ 	.byte	0x04, 0x37
        /*0002*/ 	.short	(.L_9 - .L_8)
.L_8:
        /*0004*/ 	.word	0x0000007c


	//----- nvinfo : EIATTR_KPARAM_INFO
	.align		4
.L_9:
        /*0008*/ 	.byte	0x04, 0x17
        /*000a*/ 	.short	(.L_11 - .L_10)
.L_10:
        /*000c*/ 	.word	0x00000000
        /*0010*/ 	.short	0x0003
        /*0012*/ 	.short	0x0018
        /*0014*/ 	.byte	0x00, 0xf0, 0x11, 0x00


	//----- nvinfo : EIATTR_KPARAM_INFO
	.align		4
.L_11:
        /*0018*/ 	.byte	0x04, 0x17
        /*001a*/ 	.short	(.L_13 - .L_12)
.L_12:
        /*001c*/ 	.word	0x00000000
        /*0020*/ 	.short	0x0002
        /*0022*/ 	.short	0x0010
        /*0024*/ 	.byte	0x00, 0xf4, 0x21, 0x00


	//----- nvinfo : EIATTR_KPARAM_INFO
	.align		4
.L_13:
        /*0028*/ 	.byte	0x04, 0x17
        /*002a*/ 	.short	(.L_15 - .L_14)
.L_14:
        /*002c*/ 	.word	0x00000000
        /*0030*/ 	.short	0x0001
        /*0032*/ 	.short	0x0008
        /*0034*/ 	.byte	0x00, 0xf4, 0x21, 0x00


	//----- nvinfo : EIATTR_KPARAM_INFO
	.align		4
.L_15:
        /*0038*/ 	.byte	0x04, 0x17
        /*003a*/ 	.short	(.L_17 - .L_16)
.L_16:
        /*003c*/ 	.word	0x00000000
        /*0040*/ 	.short	0x0000
        /*0042*/ 	.short	0x0000
        /*0044*/ 	.byte	0x00, 0xf4, 0x21, 0x00


	//----- nvinfo : EIATTR_SPARSE_MMA_MASK
	.align		4
.L_17:
        /*0048*/ 	.byte	0x03, 0x50
        /*004a*/ 	.short	0x0000


	//----- nvinfo : EIATTR_MAXREG_COUNT
	.align		4
        /*004c*/ 	.byte	0x03, 0x1b
        /*004e*/ 	.short	0x00ff


	//----- nvinfo : EIATTR_EXIT_INSTR_OFFSETS
	.align		4
        /*0050*/ 	.byte	0x04, 0x1c
        /*0052*/ 	.short	(.L_19 - .L_18)


	//   ....[0]....
.L_18:
        /*0054*/ 	.word	0x00000230


	//----- nvinfo : EIATTR_REQNTID
	.align		4
.L_19:
        /*0058*/ 	.byte	0x04, 0x10
        /*005a*/ 	.short	(.L_21 - .L_20)
.L_20:
        /*005c*/ 	.word	0x00000100
        /*0060*/ 	.word	0x00000001
        /*0064*/ 	.word	0x00000001


	//----- nvinfo : EIATTR_CBANK_PARAM_SIZE
	.align		4
.L_21:
        /*0068*/ 	.byte	0x03, 0x19
        /*006a*/ 	.short	0x001c


	//----- nvinfo : EIATTR_PARAM_CBANK
	.align		4
        /*006c*/ 	.byte	0x04, 0x0a
        /*006e*/ 	.short	(.L_23 - .L_22)
	.align		4
.L_22:
        /*0070*/ 	.word	index@(.nv.constant0.triton_poi_fused_convolution_relu_9)
        /*0074*/ 	.short	0x0210
        /*0076*/ 	.short	0x001c


	//----- nvinfo : EIATTR_SW_WAR
	.align		4
.L_23:
        /*0078*/ 	.byte	0x04, 0x36
        /*007a*/ 	.short	(.L_25 - .L_24)
.L_24:
        /*007c*/ 	.word	0x00000008
.L_25:


//--------------------- .nv.callgraph             --------------------------
	.section	.nv.callgraph,"",@"SHT_CUDA_CALLGRAPH"
	.align	4
	.sectionentsize	8
	.align		4
        /*0000*/ 	.word	0x00000000
	.align		4
        /*0004*/ 	.word	0xffffffff
	.align		4
        /*0008*/ 	.word	0x00000000
	.align		4
        /*000c*/ 	.word	0xfffffffe
	.align		4
        /*0010*/ 	.word	0x00000000
	.align		4
        /*0014*/ 	.word	0xfffffffd
	.align		4
        /*0018*/ 	.word	0x00000000
	.align		4
        /*001c*/ 	.word	0xfffffffc


//--------------------- .text.triton_poi_fused_convolution_relu_9 --------------------------
	.section	.text.triton_poi_fused_convolution_relu_9,"ax",@progbits
	.align	128
        .global         triton_poi_fused_convolution_relu_9
        .type           triton_poi_fused_convolution_relu_9,@function
        .size           triton_poi_fused_convolution_relu_9,(.L_x_1 - triton_poi_fused_convolution_relu_9)
        .other          triton_poi_fused_convolution_relu_9,@"STO_CUDA_ENTRY STV_DEFAULT"
triton_poi_fused_convolution_relu_9:
.text.triton_poi_fused_convolution_relu_9:
[----:B------:R-:W-:Y:S01]  /*0000*/  LDC R1, c[0x0][0x28] ;  /* 0x00000a00ff017b82 */ /* 0x000fe20000000800 */
[----:B------:R-:W1:Y:S01]  /*0010*/  S2R R0, SR_TID.X ;  /* 0x0000000000007919 */ /* 0x000e620000002100 */
[----:B------:R-:W-:Y:S01]  /*0020*/  ULDC.64 UR4, c[0x0][0x208] ;  /* 0x0000820000047ab9 */ /* 0x000fe20000000a00 */
[----:B------:R-:W2:Y:S01]  /*0030*/  S2R R5, SR_CTAID.X ;  /* 0x0000000000057919 */ /* 0x000ea20000002500 */
[----:B-1----:R-:W-:Y:S01]  /*0040*/  IMAD.SHL.U32 R0, R0, 0x2, RZ ;  /* 0x0000000200007824 */ /* 0x002fe200078e00ff */
[----:B--2---:R-:W-:-:S04]  /*0050*/  SHF.R.S32.HI R3, RZ, 0x16, R5 ;  /* 0x00000016ff037819 */ /* 0x004fc80000011405 */
[----:B------:R-:W-:Y:S02]  /*0060*/  LOP3.LUT R0, R0, 0x1fe, RZ, 0xc0, !PT ;  /* 0x000001fe00007812 */ /* 0x000fe400078ec0ff */
[----:B------:R-:W-:-:S03]  /*0070*/  SGXT R3, R3, 0x1 ;  /* 0x000000010303781a */ /* 0x000fc60000000200 */
[----:B------:R-:W-:-:S05]  /*0080*/  IMAD R0, R5, 0x200, R0 ;  /* 0x0000020005007824 */ /* 0x000fca00078e0200 */
[----:B------:R-:W-:-:S04]  /*0090*/  LEA.HI R3, R3, R0, RZ, 0x10 ;  /* 0x0000000003037211 */ /* 0x000fc800078f80ff */
[C---:B------:R-:W-:Y:S02]  /*00a0*/  PRMT R2, R3.reuse, 0xbb32, RZ ;  /* 0x0000bb3203027816 */ /* 0x040fe400000000ff */
[----:B------:R-:W-:Y:S02]  /*00b0*/  PRMT R6, R3, 0x7632, R6 ;  /* 0x0000763203067816 */ /* 0x000fe40000000006 */
[----:B------:R-:W-:-:S04]  /*00c0*/  SHF.R.S32.HI R2, RZ, 0xf, R2 ;  /* 0x0000000fff027819 */ /* 0x000fc80000011402 */
[----:B------:R-:W-:-:S04]  /*00d0*/  LOP3.LUT R3, R2, 0xffff, RZ, 0xc0, !PT ;  /* 0x0000ffff02037812 */ /* 0x000fc800078ec0ff */
[----:B------:R-:W-:Y:S02]  /*00e0*/  LEA.HI R4, R3, R6, RZ, 0x18 ;  /* 0x0000000603047211 */ /* 0x000fe400078fc0ff */
[----:B------:R-:W1:Y:S02]  /*00f0*/  LDC.64 R2, c[0x0][0x210] ;  /* 0x00008400ff027b82 */ /* 0x000e640000000a00 */
[----:B------:R-:W-:-:S05]  /*0100*/  LOP3.LUT R7, R4, 0xff00, RZ, 0xc0, !PT ;  /* 0x0000ff0004077812 */ /* 0x000fca00078ec0ff */
[----:B------:R-:W-:Y:S01]  /*0110*/  IMAD.MOV R7, RZ, RZ, -R7 ;  /* 0x000000ffff077224 */ /* 0x000fe200078e0a07 */
[----:B------:R-:W2:Y:S04]  /*0120*/  LDC.64 R4, c[0x0][0x218] ;  /* 0x00008600ff047b82 */ /* 0x000ea80000000a00 */
[----:B------:R-:W-:-:S05]  /*0130*/  PRMT R7, R7, 0x7710, RZ ;  /* 0x0000771007077816 */ /* 0x000fca00000000ff */
[----:B------:R-:W-:-:S05]  /*0140*/  IMAD.IADD R6, R6, 0x1, R7 ;  /* 0x0000000106067824 */ /* 0x000fca00078e0207 */
[----:B------:R-:W-:Y:S01]  /*0150*/  PRMT R7, R6, 0x9910, RZ ;  /* 0x0000991006077816 */ /* 0x000fe200000000ff */
[----:B-1----:R-:W-:-:S06]  /*0160*/  IMAD.WIDE R2, R0, 0x4, R2 ;  /* 0x0000000400027825 */ /* 0x002fcc00078e0202 */
[----:B------:R-:W3:Y:S01]  /*0170*/  LDG.E.64 R2, desc[UR4][R2.64] ;  /* 0x0000000402027981 */ /* 0x000ee2000c1e1b00 */
[----:B--2---:R-:W-:Y:S02]  /*0180*/  IMAD.WIDE R4, R7, 0x4, R4 ;  /* 0x0000000407047825 */ /* 0x004fe400078e0204 */
[----:B------:R-:W1:Y:S04]  /*0190*/  LDC.64 R6, c[0x0][0x220] ;  /* 0x00008800ff067b82 */ /* 0x000e680000000a00 */
[----:B------:R-:W3:Y:S01]  /*01a0*/  LDG.E.EL R4, desc[UR4][R4.64] ;  /* 0x0000000404047981 */ /* 0x000ee2000c2e1900 */
[----:B-1----:R-:W-:-:S04]  /*01b0*/  IMAD.WIDE R6, R0, 0x4, R6 ;  /* 0x0000000400067825 */ /* 0x002fc800078e0206 */
[C-C-:B---3--:R-:W-:Y:S01]  /*01c0*/  FADD R8, R2.reuse, R4.reuse ;  /* 0x0000000402087221 */ /* 0x148fe20000000000 */
[C---:B------:R-:W-:Y:S01]  /*01d0*/  FADD R9, R3.reuse, R4 ;  /* 0x0000000403097221 */ /* 0x040fe20000000000 */
[-C--:B------:R-:W-:Y:S02]  /*01e0*/  FSETP.GEU.AND P0, PT, R2, -R4.reuse, PT ;  /* 0x800000040200720b */ /* 0x080fe40003f0e000 */
[----:B------:R-:W-:Y:S02]  /*01f0*/  FSETP.GEU.AND P1, PT, R3, -R4, PT ;  /* 0x800000040300720b */ /* 0x000fe40003f2e000 */
[----:B------:R-:W-:Y:S02]  /*0200*/  FSEL R8, R8, RZ, P0 ;  /* 0x000000ff08087208 */ /* 0x000fe40000000000 */
[----:B------:R-:W-:-:S05]  /*0210*/  FSEL R9, R9, RZ, P1 ;  /* 0x000000ff09097208 */ /* 0x000fca0000800000 */
[----:B------:R-:W-:Y:S01]  /*0220*/  STG.E.64 desc[UR4][R6.64], R8 ;  /* 0x0000000806007986 */ /* 0x000fe2000c101b04 */
[----:B------:R-:W-:Y:S05]  /*0230*/  EXIT ;  /* 0x000000000000794d */ /* 0x000fea0003800000 */
.L_x_0:
[----:B------:R-:W-:-:S00]  /*0240*/  BRA `(.L_x_0) ;  /* 0xfffffffc00fc7947 */ /* 0x000fc0000383ffff */
[----:B------:R-:W-:-:S00]  /*0250*/  NOP ;  /* 0x0000000000007918 */ /* 0x000fc00000000000 */
        /* <DEDUP_REMOVED lines=10> */
.L_x_1:


//--------------------- .nv.constant0.triton_poi_fused_convolution_relu_9 --------------------------
	.section	.nv.constant0.triton_poi_fused_convolution_relu_9,"a",@progbits
	.sectionflags	@""
	.align	4
.nv.constant0.triton_poi_fused_convolution_relu_9:
	.zero		556
